//
// Generated by NVIDIA NVVM Compiler
//
// Compiler Build ID: CL-36424714
// Cuda compilation tools, release 13.0, V13.0.88
// Based on NVVM 20.0.0
//

.version 9.0
.target sm_100
.address_size 64

	// .globl	_Z6kernelPfS_Pi

.visible .entry _Z6kernelPfS_Pi(
	.param .u64 .ptr .align 1 _Z6kernelPfS_Pi_param_0,
	.param .u64 .ptr .align 1 _Z6kernelPfS_Pi_param_1,
	.param .u64 .ptr .align 1 _Z6kernelPfS_Pi_param_2
)
{
	.reg .pred 	%p<11>;
	.reg .b32 	%r<18>;
	.reg .b32 	%f<28>;
	.reg .b64 	%rd<19>;
	.reg .b64 	%fd<89>;

	ld.param.u64 	%rd8, [_Z6kernelPfS_Pi_param_0];
	ld.param.u64 	%rd9, [_Z6kernelPfS_Pi_param_1];
	ld.param.u64 	%rd10, [_Z6kernelPfS_Pi_param_2];
	mov.u32 	%r4, %ctaid.x;
	shl.b32 	%r5, %r4, 7;
	mov.u32 	%r6, %tid.x;
	add.s32 	%r1, %r5, %r6;
	setp.gt.u32 	%p1, %r1, 999;
	@%p1 bra 	$L__BB0_27;
	cvta.to.global.u64 	%rd11, %rd8;
	mul.wide.u32 	%rd12, %r1, 4;
	add.s64 	%rd1, %rd11, %rd12;
	mov.b32 	%r17, 0;
	st.global.u32 	[%rd1], %r17;
	shl.b32 	%r8, %r1, 6;
	mul.wide.u32 	%rd13, %r8, 4;
	cvta.to.global.u64 	%rd14, %rd9;
	add.s64 	%rd15, %rd13, %rd14;
	add.s64 	%rd18, %rd15, 16;
	cvta.to.global.u64 	%rd16, %rd10;
	add.s64 	%rd17, %rd16, 16;
	mov.f32 	%f27, 0f00000000;
$L__BB0_2:
	ld.global.u32 	%r9, [%rd17+-16];
	setp.ne.s32 	%p2, %r9, 1;
	@%p2 bra 	$L__BB0_4;
	ld.global.f32 	%f12, [%rd18+-16];
	cvt.f64.f32 	%fd28, %f12;
	mov.f64 	%fd29, 0d3FF0000000000000;
	sub.f64 	%fd30, %fd29, %fd28;
	cvt.f64.f32 	%fd31, %f27;
	sub.f64 	%fd81, %fd31, %fd30;
	bra.uni 	$L__BB0_5;
$L__BB0_4:
	ld.global.f32 	%f11, [%rd18+-16];
	cvt.f64.f32 	%fd25, %f11;
	add.f64 	%fd26, %fd25, 0dBFF0000000000000;
	cvt.f64.f32 	%fd27, %f27;
	sub.f64 	%fd81, %fd27, %fd26;
$L__BB0_5:
	cvt.rn.f32.f64 	%f2, %fd81;
	st.global.f32 	[%rd1], %f2;
	ld.global.u32 	%r10, [%rd17+-12];
	setp.eq.s32 	%p3, %r10, 1;
	@%p3 bra 	$L__BB0_7;
	ld.global.f32 	%f13, [%rd18+-12];
	cvt.f64.f32 	%fd32, %f13;
	add.f64 	%fd33, %fd32, 0dBFF0000000000000;
	cvt.f64.f32 	%fd34, %f2;
	sub.f64 	%fd82, %fd34, %fd33;
	bra.uni 	$L__BB0_8;
$L__BB0_7:
	ld.global.f32 	%f14, [%rd18+-12];
	cvt.f64.f32 	%fd35, %f14;
	mov.f64 	%fd36, 0d3FF0000000000000;
	sub.f64 	%fd37, %fd36, %fd35;
	cvt.f64.f32 	%fd38, %f2;
	sub.f64 	%fd82, %fd38, %fd37;
$L__BB0_8:
	cvt.rn.f32.f64 	%f3, %fd82;
	st.global.f32 	[%rd1], %f3;
	ld.global.u32 	%r11, [%rd17+-8];
	setp.eq.s32 	%p4, %r11, 1;
	@%p4 bra 	$L__BB0_10;
	ld.global.f32 	%f15, [%rd18+-8];
	cvt.f64.f32 	%fd39, %f15;
	add.f64 	%fd40, %fd39, 0dBFF0000000000000;
	cvt.f64.f32 	%fd41, %f3;
	sub.f64 	%fd83, %fd41, %fd40;
	bra.uni 	$L__BB0_11;
$L__BB0_10:
	ld.global.f32 	%f16, [%rd18+-8];
	cvt.f64.f32 	%fd42, %f16;
	mov.f64 	%fd43, 0d3FF0000000000000;
	sub.f64 	%fd44, %fd43, %fd42;
	cvt.f64.f32 	%fd45, %f3;
	sub.f64 	%fd83, %fd45, %fd44;
$L__BB0_11:
	cvt.rn.f32.f64 	%f4, %fd83;
	st.global.f32 	[%rd1], %f4;
	ld.global.u32 	%r12, [%rd17+-4];
	setp.eq.s32 	%p5, %r12, 1;
	@%p5 bra 	$L__BB0_13;
	ld.global.f32 	%f17, [%rd18+-4];
	cvt.f64.f32 	%fd46, %f17;
	add.f64 	%fd47, %fd46, 0dBFF0000000000000;
	cvt.f64.f32 	%fd48, %f4;
	sub.f64 	%fd84, %fd48, %fd47;
	bra.uni 	$L__BB0_14;
$L__BB0_13:
	ld.global.f32 	%f18, [%rd18+-4];
	cvt.f64.f32 	%fd49, %f18;
	mov.f64 	%fd50, 0d3FF0000000000000;
	sub.f64 	%fd51, %fd50, %fd49;
	cvt.f64.f32 	%fd52, %f4;
	sub.f64 	%fd84, %fd52, %fd51;
$L__BB0_14:
	cvt.rn.f32.f64 	%f5, %fd84;
	st.global.f32 	[%rd1], %f5;
	ld.global.u32 	%r13, [%rd17];
	setp.eq.s32 	%p6, %r13, 1;
	@%p6 bra 	$L__BB0_16;
	ld.global.f32 	%f19, [%rd18];
	cvt.f64.f32 	%fd53, %f19;
	add.f64 	%fd54, %fd53, 0dBFF0000000000000;
	cvt.f64.f32 	%fd55, %f5;
	sub.f64 	%fd85, %fd55, %fd54;
	bra.uni 	$L__BB0_17;
$L__BB0_16:
	ld.global.f32 	%f20, [%rd18];
	cvt.f64.f32 	%fd56, %f20;
	mov.f64 	%fd57, 0d3FF0000000000000;
	sub.f64 	%fd58, %fd57, %fd56;
	cvt.f64.f32 	%fd59, %f5;
	sub.f64 	%fd85, %fd59, %fd58;
$L__BB0_17:
	cvt.rn.f32.f64 	%f6, %fd85;
	st.global.f32 	[%rd1], %f6;
	ld.global.u32 	%r14, [%rd17+4];
	setp.eq.s32 	%p7, %r14, 1;
	@%p7 bra 	$L__BB0_19;
	ld.global.f32 	%f21, [%rd18+4];
	cvt.f64.f32 	%fd60, %f21;
	add.f64 	%fd61, %fd60, 0dBFF0000000000000;
	cvt.f64.f32 	%fd62, %f6;
	sub.f64 	%fd86, %fd62, %fd61;
	bra.uni 	$L__BB0_20;
$L__BB0_19:
	ld.global.f32 	%f22, [%rd18+4];
	cvt.f64.f32 	%fd63, %f22;
	mov.f64 	%fd64, 0d3FF0000000000000;
	sub.f64 	%fd65, %fd64, %fd63;
	cvt.f64.f32 	%fd66, %f6;
	sub.f64 	%fd86, %fd66, %fd65;
$L__BB0_20:
	cvt.rn.f32.f64 	%f7, %fd86;
	st.global.f32 	[%rd1], %f7;
	ld.global.u32 	%r15, [%rd17+8];
	setp.eq.s32 	%p8, %r15, 1;
	@%p8 bra 	$L__BB0_22;
	ld.global.f32 	%f23, [%rd18+8];
	cvt.f64.f32 	%fd67, %f23;
	add.f64 	%fd68, %fd67, 0dBFF0000000000000;
	cvt.f64.f32 	%fd69, %f7;
	sub.f64 	%fd87, %fd69, %fd68;
	bra.uni 	$L__BB0_23;
$L__BB0_22:
	ld.global.f32 	%f24, [%rd18+8];
	cvt.f64.f32 	%fd70, %f24;
	mov.f64 	%fd71, 0d3FF0000000000000;
	sub.f64 	%fd72, %fd71, %fd70;
	cvt.f64.f32 	%fd73, %f7;
	sub.f64 	%fd87, %fd73, %fd72;
$L__BB0_23:
	cvt.rn.f32.f64 	%f8, %fd87;
	st.global.f32 	[%rd1], %f8;
	ld.global.u32 	%r16, [%rd17+12];
	setp.eq.s32 	%p9, %r16, 1;
	@%p9 bra 	$L__BB0_25;
	ld.global.f32 	%f25, [%rd18+12];
	cvt.f64.f32 	%fd74, %f25;
	add.f64 	%fd75, %fd74, 0dBFF0000000000000;
	cvt.f64.f32 	%fd76, %f8;
	sub.f64 	%fd88, %fd76, %fd75;
	bra.uni 	$L__BB0_26;
$L__BB0_25:
	ld.global.f32 	%f26, [%rd18+12];
	cvt.f64.f32 	%fd77, %f26;
	mov.f64 	%fd78, 0d3FF0000000000000;
	sub.f64 	%fd79, %fd78, %fd77;
	cvt.f64.f32 	%fd80, %f8;
	sub.f64 	%fd88, %fd80, %fd79;
$L__BB0_26:
	cvt.rn.f32.f64 	%f27, %fd88;
	st.global.f32 	[%rd1], %f27;
	add.s32 	%r17, %r17, 1;
	add.s64 	%rd18, %rd18, 32;
	add.s64 	%rd17, %rd17, 32;
	setp.ne.s32 	%p10, %r17, 8;
	@%p10 bra 	$L__BB0_2;
$L__BB0_27:
	ret;

}


// ===== COMPILED SASS (sm_100) =====

	.target	sm_100

	.elftype	@"ET_EXEC"


//--------------------- .note.nv.tkinfo           --------------------------
	.section	.note.nv.tkinfo,"",@"SHT_NOTE"
	.sectionflags	@"SHF_NOTE_NV_TKINFO"
	.tkinfo
        /*0018*/ 	.word	0x00000002
        /*0030*/ 	.string	""
        /*0030*/ 	.string	"ptxas"
        /*0030*/ 	.string	"Cuda compilation tools, release 13.0, V13.0.88"
        /*0030*/ 	.string	"Build cuda_13.0.r13.0/compiler.36424714_0"
        /*0030*/ 	.string	"-arch sm_100 -m 64 "



//--------------------- .note.nv.cuinfo           --------------------------
	.section	.note.nv.cuinfo,"",@"SHT_NOTE"
	.sectionflags	@"SHF_NOTE_NV_CUINFO"
        /*0018*/ 	.short	0x0002
        /*001a*/ 	.short	0x0064
        /*001c*/ 	.short	0x0082
	.zero		2


//--------------------- .nv.info                  --------------------------
	.section	.nv.info,"",@"SHT_CUDA_INFO"
	.align	4


	//----- nvinfo : EIATTR_REGCOUNT
	.align		4
        /*0000*/ 	.byte	0x04, 0x2f
        /*0002*/ 	.short	(.L_1 - .L_0)
	.align		4
.L_0:
        /*0004*/ 	.word	index@(_Z6kernelPfS_Pi)
        /*0008*/ 	.word	0x00000013


	//----- nvinfo : EIATTR_FRAME_SIZE
	.align		4
.L_1:
        /*000c*/ 	.byte	0x04, 0x11
        /*000e*/ 	.short	(.L_3 - .L_2)
	.align		4
.L_2:
        /*0010*/ 	.word	index@(_Z6kernelPfS_Pi)
        /*0014*/ 	.word	0x00000000


	//----- nvinfo : EIATTR_MIN_STACK_SIZE
	.align		4
.L_3:
        /*0018*/ 	.byte	0x04, 0x12
        /*001a*/ 	.short	(.L_5 - .L_4)
	.align		4
.L_4:
        /*001c*/ 	.word	index@(_Z6kernelPfS_Pi)
        /*0020*/ 	.word	0x00000000
.L_5:


//--------------------- .nv.compat                --------------------------
	.section	.nv.compat,"",@"SHT_CUDA_COMPAT_INFO"
	.align	4
        /*0000*/ 	.byte	0x02, 0x09, 0x00, 0x00, 0x02, 0x02, 0x01, 0x00, 0x02, 0x05, 0x05, 0x00, 0x03, 0x07, 0x01, 0x01
        /*0010*/ 	.byte	0x02, 0x03, 0x00, 0x00, 0x02, 0x06, 0x01, 0x00, 0x04, 0x0b, 0x08, 0x00, 0x01, 0x00, 0x00, 0x00
        /*0020*/ 	.byte	0x00, 0x00, 0x00, 0x00


//--------------------- .nv.info._Z6kernelPfS_Pi  --------------------------
	.section	.nv.info._Z6kernelPfS_Pi,"",@"SHT_CUDA_INFO"
	.sectionflags	@""
	.align	4


	//----- nvinfo : EIATTR_CUDA_API_VERSION
	.align		4
        /*0000*/ 	.byte	0x04, 0x37
        /*0002*/ 	.short	(.L_7 - .L_6)
.L_6:
        /*0004*/ 	.word	0x00000082


	//----- nvinfo : EIATTR_KPARAM_INFO
	.align		4
.L_7:
        /*0008*/ 	.byte	0x04, 0x17
        /*000a*/ 	.short	(.L_9 - .L_8)
.L_8:
        /*000c*/ 	.word	0x00000000
        /*0010*/ 	.short	0x0002
        /*0012*/ 	.short	0x0010
        /*0014*/ 	.byte	0x00, 0xf5, 0x21, 0x00


	//----- nvinfo : EIATTR_KPARAM_INFO
	.align		4
.L_9:
        /*0018*/ 	.byte	0x04, 0x17
        /*001a*/ 	.short	(.L_11 - .L_10)
.L_10:
        /*001c*/ 	.word	0x00000000
        /*0020*/ 	.short	0x0001
        /*0022*/ 	.short	0x0008
        /*0024*/ 	.byte	0x00, 0xf5, 0x21, 0x00


	//----- nvinfo : EIATTR_KPARAM_INFO
	.align		4
.L_11:
        /*0028*/ 	.byte	0x04, 0x17
        /*002a*/ 	.short	(.L_13 - .L_12)
.L_12:
        /*002c*/ 	.word	0x00000000
        /*0030*/ 	.short	0x0000
        /*0032*/ 	.short	0x0000
        /*0034*/ 	.byte	0x00, 0xf5, 0x21, 0x00


	//----- nvinfo : EIATTR_SPARSE_MMA_MASK
	.align		4
.L_13:
        /*0038*/ 	.byte	0x03, 0x50
        /*003a*/ 	.short	0x0000


	//----- nvinfo : EIATTR_MAXREG_COUNT
	.align		4
        /*003c*/ 	.byte	0x03, 0x1b
        /*003e*/ 	.short	0x00ff


	//----- nvinfo : EIATTR_MERCURY_ISA_VERSION
	.align		4
        /*0040*/ 	.byte	0x03, 0x5f
        /*0042*/ 	.short	0x0101


	//----- nvinfo : EIATTR_VRC_CTA_INIT_COUNT
	.align		4
        /*0044*/ 	.byte	0x02, 0x4a
	.zero		1
	.zero		1


	//----- nvinfo : EIATTR_EXIT_INSTR_OFFSETS
	.align		4
        /*0048*/ 	.byte	0x04, 0x1c
        /*004a*/ 	.short	(.L_15 - .L_14)


	//   ....[0]....
.L_14:
        /*004c*/ 	.word	0x00000050


	//   ....[1]....
        /*0050*/ 	.word	0x00000830


	//----- nvinfo : EIATTR_CBANK_PARAM_SIZE
	.align		4
.L_15:
        /*0054*/ 	.byte	0x03, 0x19
        /*0056*/ 	.short	0x0018


	//----- nvinfo : EIATTR_PARAM_CBANK
	.align		4
        /*0058*/ 	.byte	0x04, 0x0a
        /*005a*/ 	.short	(.L_17 - .L_16)
	.align		4
.L_16:
        /*005c*/ 	.word	index@(.nv.constant0._Z6kernelPfS_Pi)
        /*0060*/ 	.short	0x0380
        /*0062*/ 	.short	0x0018


	//----- nvinfo : EIATTR_SW_WAR
	.align		4
.L_17:
        /*0064*/ 	.byte	0x04, 0x36
        /*0066*/ 	.short	(.L_19 - .L_18)
.L_18:
        /*0068*/ 	.word	0x00000008
.L_19:


//--------------------- .nv.callgraph             --------------------------
	.section	.nv.callgraph,"",@"SHT_CUDA_CALLGRAPH"
	.align	4
	.sectionentsize	8
	.align		4
        /*0000*/ 	.word	0x00000000
	.align		4
        /*0004*/ 	.word	0xffffffff
	.align		4
        /*0008*/ 	.word	0x00000000
	.align		4
        /*000c*/ 	.word	0xfffffffe
	.align		4
        /*0010*/ 	.word	0x00000000
	.align		4
        /*0014*/ 	.word	0xfffffffd
	.align		4
        /*0018*/ 	.word	0x00000000
	.align		4
        /*001c*/ 	.word	0xfffffffc


//--------------------- .text._Z6kernelPfS_Pi     --------------------------
	.section	.text._Z6kernelPfS_Pi,"ax",@progbits
	.align	128
        .global         _Z6kernelPfS_Pi
        .type           _Z6kernelPfS_Pi,@function
        .size           _Z6kernelPfS_Pi,(.L_x_2 - _Z6kernelPfS_Pi)
        .other          _Z6kernelPfS_Pi,@"STO_CUDA_ENTRY STV_DEFAULT"
_Z6kernelPfS_Pi:
.text._Z6kernelPfS_Pi:
[----:B------:R-:W-:Y:S01]  /*0000*/  LDC R1, c[0x0][0x37c] ;  /* 0x0000df00ff017b82 */ /* 0x000fe20000000800 */
[----:B------:R-:W0:Y:S01]  /*0010*/  S2R R7, SR_CTAID.X ;  /* 0x0000000000077919 */ /* 0x000e220000002500 */
[----:B------:R-:W0:Y:S02]  /*0020*/  S2R R0, SR_TID.X ;  /* 0x0000000000007919 */ /* 0x000e240000002100 */
[----:B0-----:R-:W-:-:S05]  /*0030*/  IMAD R7, R7, 0x80, R0 ;  /* 0x0000008007077824 */ /* 0x001fca00078e0200 */
[----:B------:R-:W-:-:S13]  /*0040*/  ISETP.GT.U32.AND P0, PT, R7, 0x3e7, PT ;  /* 0x000003e70700780c */ /* 0x000fda0003f04070 */
[----:B------:R-:W-:Y:S05]  /*0050*/  @P0 EXIT ;  /* 0x000000000000094d */ /* 0x000fea0003800000 */
[----:B------:R-:W0:Y:S01]  /*0060*/  LDC.64 R2, c[0x0][0x380] ;  /* 0x0000e000ff027b82 */ /* 0x000e220000000a00 */
[----:B------:R-:W1:Y:S01]  /*0070*/  LDCU.64 UR6, c[0x0][0x358] ;  /* 0x00006b00ff0677ac */ /* 0x000e620008000a00 */
[----:B------:R-:W-:Y:S01]  /*0080*/  IMAD.MOV.U32 R13, RZ, RZ, RZ ;  /* 0x000000ffff0d7224 */ /* 0x000fe200078e00ff */
[----:B------:R-:W2:Y:S05]  /*0090*/  LDCU.64 UR4, c[0x0][0x390] ;  /* 0x00007200ff0477ac */ /* 0x000eaa0008000a00 */
[----:B------:R-:W3:Y:S01]  /*00a0*/  LDC.64 R4, c[0x0][0x388] ;  /* 0x0000e200ff047b82 */ /* 0x000ee20000000a00 */
[----:B--2---:R-:W-:Y:S01]  /*00b0*/  UIADD3 UR4, UP0, UPT, UR4, 0x10, URZ ;  /* 0x0000001004047890 */ /* 0x004fe2000ff1e0ff */
[----:B0-----:R-:W-:-:S03]  /*00c0*/  IMAD.WIDE.U32 R2, R7, 0x4, R2 ;  /* 0x0000000407027825 */ /* 0x001fc600078e0002 */
[----:B------:R-:W-:Y:S01]  /*00d0*/  UIADD3.X UR5, UPT, UPT, URZ, UR5, URZ, UP0, !UPT ;  /* 0x00000005ff057290 */ /* 0x000fe200087fe4ff */
[----:B------:R-:W-:Y:S01]  /*00e0*/  IMAD.SHL.U32 R7, R7, 0x40, RZ ;  /* 0x0000004007077824 */ /* 0x000fe200078e00ff */
[----:B-1----:R0:W-:Y:S01]  /*00f0*/  STG.E desc[UR6][R2.64], RZ ;  /* 0x000000ff02007986 */ /* 0x0021e2000c101906 */
[----:B------:R-:W-:Y:S01]  /*0100*/  IMAD.U32 R6, RZ, RZ, UR4 ;  /* 0x00000004ff067e24 */ /* 0x000fe2000f8e00ff */
[----:B------:R-:W-:Y:S01]  /*0110*/  UMOV UR4, URZ ;  /* 0x000000ff00047c82 */ /* 0x000fe20008000000 */
[----:B---3--:R-:W-:-:S04]  /*0120*/  IMAD.WIDE.U32 R4, R7, 0x4, R4 ;  /* 0x0000000407047825 */ /* 0x008fc800078e0004 */
[----:B------:R-:W-:Y:S01]  /*0130*/  IMAD.U32 R7, RZ, RZ, UR5 ;  /* 0x00000005ff077e24 */ /* 0x000fe2000f8e00ff */
[----:B------:R-:W-:-:S05]  /*0140*/  IADD3 R4, P0, PT, R4, 0x10, RZ ;  /* 0x0000001004047810 */ /* 0x000fca0007f1e0ff */
[----:B0-----:R-:W-:-:S08]  /*0150*/  IMAD.X R5, RZ, RZ, R5, P0 ;  /* 0x000000ffff057224 */ /* 0x001fd000000e0605 */
.L_x_0:
[----:B------:R-:W2:Y:S04]  /*0160*/  LDG.E R14, desc[UR6][R4.64+-0x10] ;  /* 0xfffff006040e7981 */ /* 0x000ea8000c1e1900 */
[----:B------:R-:W3:Y:S01]  /*0170*/  LDG.E R0, desc[UR6][R6.64+-0x10] ;  /* 0xfffff00606007981 */ /* 0x000ee2000c1e1900 */
[----:B0-----:R-:W-:Y:S08]  /*0180*/  F2F.F64.F32 R12, R13 ;  /* 0x0000000d000c7310 */ /* 0x001ff00000201800 */
[----:B--2---:R-:W0:Y:S01]  /*0190*/  F2F.F64.F32 R8, R14 ;  /* 0x0000000e00087310 */ /* 0x004e220000201800 */
[----:B---3--:R-:W-:-:S13]  /*01a0*/  ISETP.NE.AND P0, PT, R0, 0x1, PT ;  /* 0x000000010000780c */ /* 0x008fda0003f05270 */
[C---:B0-----:R-:W-:Y:S02]  /*01b0*/  @!P0 DADD R10, -R8.reuse, 1 ;  /* 0x3ff00000080a8429 */ /* 0x041fe40000000100 */
[----:B------:R-:W-:-:S06]  /*01c0*/  @P0 DADD R8, R8, -1 ;  /* 0xbff0000008080429 */ /* 0x000fcc0000000000 */
[----:B------:R-:W-:Y:S02]  /*01d0*/  @!P0 DADD R10, -R10, R12 ;  /* 0x000000000a0a8229 */ /* 0x000fe4000000010c */
[----:B------:R-:W-:-:S10]  /*01e0*/  @P0 DADD R10, R12, -R8 ;  /* 0x000000000c0a0229 */ /* 0x000fd40000000808 */
[----:B------:R-:W0:Y:S02]  /*01f0*/  F2F.F32.F64 R11, R10 ;  /* 0x0000000a000b7310 */ /* 0x000e240000301000 */
[----:B0-----:R0:W-:Y:S04]  /*0200*/  STG.E desc[UR6][R2.64], R11 ;  /* 0x0000000b02007986 */ /* 0x0011e8000c101906 */
[----:B------:R-:W2:Y:S02]  /*0210*/  LDG.E R0, desc[UR6][R6.64+-0xc] ;  /* 0xfffff40606007981 */ /* 0x000ea4000c1e1900 */
[----:B--2---:R-:W-:-:S13]  /*0220*/  ISETP.NE.AND P0, PT, R0, 0x1, PT ;  /* 0x000000010000780c */ /* 0x004fda0003f05270 */
[----:B------:R-:W2:Y:S04]  /*0230*/  @P0 LDG.E R0, desc[UR6][R4.64+-0xc] ;  /* 0xfffff40604000981 */ /* 0x000ea8000c1e1900 */
[----:B------:R-:W3:Y:S01]  /*0240*/  @!P0 LDG.E R16, desc[UR6][R4.64+-0xc] ;  /* 0xfffff40604108981 */ /* 0x000ee2000c1e1900 */
[----:B------:R-:W-:Y:S08]  /*0250*/  F2F.F64.F32 R12, R11 ;  /* 0x0000000b000c7310 */ /* 0x000ff00000201800 */
[----:B--2---:R-:W1:Y:S08]  /*0260*/  @P0 F2F.F64.F32 R8, R0 ;  /* 0x0000000000080310 */ /* 0x004e700000201800 */
[----:B---3--:R-:W2:Y:S01]  /*0270*/  @!P0 F2F.F64.F32 R14, R16 ;  /* 0x00000010000e8310 */ /* 0x008ea20000201800 */
[----:B-1----:R-:W-:-:S02]  /*0280*/  @P0 DADD R8, R8, -1 ;  /* 0xbff0000008080429 */ /* 0x002fc40000000000 */
[----:B--2---:R-:W-:-:S06]  /*0290*/  @!P0 DADD R14, -R14, 1 ;  /* 0x3ff000000e0e8429 */ /* 0x004fcc0000000100 */
[----:B------:R-:W-:Y:S02]  /*02a0*/  @P0 DADD R8, -R8, R12 ;  /* 0x0000000008080229 */ /* 0x000fe4000000010c */
[----:B------:R-:W-:-:S10]  /*02b0*/  @!P0 DADD R8, R12, -R14 ;  /* 0x000000000c088229 */ /* 0x000fd4000000080e */
[----:B------:R-:W1:Y:S02]  /*02c0*/  F2F.F32.F64 R9, R8 ;  /* 0x0000000800097310 */ /* 0x000e640000301000 */
[----:B-1----:R1:W-:Y:S04]  /*02d0*/  STG.E desc[UR6][R2.64], R9 ;  /* 0x0000000902007986 */ /* 0x0023e8000c101906 */
[----:B------:R-:W2:Y:S02]  /*02e0*/  LDG.E R10, desc[UR6][R6.64+-0x8] ;  /* 0xfffff806060a7981 */ /* 0x000ea4000c1e1900 */
[----:B--2---:R-:W-:-:S13]  /*02f0*/  ISETP.NE.AND P0, PT, R10, 0x1, PT ;  /* 0x000000010a00780c */ /* 0x004fda0003f05270 */
[----:B------:R-:W0:Y:S04]  /*0300*/  @P0 LDG.E R0, desc[UR6][R4.64+-0x8] ;  /* 0xfffff80604000981 */ /* 0x000e28000c1e1900 */
[----:B------:R-:W2:Y:S01]  /*0310*/  @!P0 LDG.E R16, desc[UR6][R4.64+-0x8] ;  /* 0xfffff80604108981 */ /* 0x000ea2000c1e1900 */
[----:B------:R-:W-:Y:S08]  /*0320*/  F2F.F64.F32 R12, R9 ;  /* 0x00000009000c7310 */ /* 0x000ff00000201800 */
[----:B0-----:R-:W0:Y:S08]  /*0330*/  @P0 F2F.F64.F32 R10, R0 ;  /* 0x00000000000a0310 */ /* 0x001e300000201800 */
[----:B--2---:R-:W2:Y:S01]  /*0340*/  @!P0 F2F.F64.F32 R14, R16 ;  /* 0x00000010000e8310 */ /* 0x004ea20000201800 */
[----:B0-----:R-:W-:-:S02]  /*0350*/  @P0 DADD R10, R10, -1 ;  /* 0xbff000000a0a0429 */ /* 0x001fc40000000000 */
[----:B--2---:R-:W-:-:S06]  /*0360*/  @!P0 DADD R14, -R14, 1 ;  /* 0x3ff000000e0e8429 */ /* 0x004fcc0000000100 */
[----:B------:R-:W-:Y:S02]  /*0370*/  @P0 DADD R10, -R10, R12 ;  /* 0x000000000a0a0229 */ /* 0x000fe4000000010c */
[----:B------:R-:W-:-:S10]  /*0380*/  @!P0 DADD R10, R12, -R14 ;  /* 0x000000000c0a8229 */ /* 0x000fd4000000080e */
[----:B------:R-:W0:Y:S02]  /*0390*/  F2F.F32.F64 R11, R10 ;  /* 0x0000000a000b7310 */ /* 0x000e240000301000 */
[----:B0-----:R0:W-:Y:S04]  /*03a0*/  STG.E desc[UR6][R2.64], R11 ;  /* 0x0000000b02007986 */ /* 0x0011e8000c101906 */
[----:B------:R-:W2:Y:S02]  /*03b0*/  LDG.E R8, desc[UR6][R6.64+-0x4] ;  /* 0xfffffc0606087981 */ /* 0x000ea4000c1e1900 */
[----:B--2---:R-:W-:-:S13]  /*03c0*/  ISETP.NE.AND P0, PT, R8, 0x1, PT ;  /* 0x000000010800780c */ /* 0x004fda0003f05270 */
[----:B------:R-:W1:Y:S04]  /*03d0*/  @P0 LDG.E R0, desc[UR6][R4.64+-0x4] ;  /* 0xfffffc0604000981 */ /* 0x000e68000c1e1900 */
[----:B------:R-:W2:Y:S01]  /*03e0*/  @!P0 LDG.E R16, desc[UR6][R4.64+-0x4] ;  /* 0xfffffc0604108981 */ /* 0x000ea2000c1e1900 */
[----:B------:R-:W-:Y:S08]  /*03f0*/  F2F.F64.F32 R12, R11 ;  /* 0x0000000b000c7310 */ /* 0x000ff00000201800 */
[----:B-1----:R-:W1:Y:S08]  /*0400*/  @P0 F2F.F64.F32 R8, R0 ;  /* 0x0000000000080310 */ /* 0x002e700000201800 */
[----:B--2---:R-:W2:Y:S01]  /*0410*/  @!P0 F2F.F64.F32 R14, R16 ;  /* 0x00000010000e8310 */ /* 0x004ea20000201800 */
        /* <DEDUP_REMOVED lines=49> */
[----:B------:R-:W-:Y:S01]  /*0730*/  F2F.F64.F32 R12, R11 ;  /* 0x0000000b000c7310 */ /* 0x000fe20000201800 */
[----:B------:R-:W-:Y:S01]  /*0740*/  UIADD3 UR4, UPT, UPT, UR4, 0x1, URZ ;  /* 0x0000000104047890 */ /* 0x000fe2000fffe0ff */
[----:B------:R-:W-:-:S03]  /*0750*/  IADD3 R6, P1, PT, R6, 0x20, RZ ;  /* 0x0000002006067810 */ /* 0x000fc60007f3e0ff */
[----:B------:R-:W-:Y:S02]  /*0760*/  UISETP.NE.AND UP0, UPT, UR4, 0x8, UPT ;  /* 0x000000080400788c */ /* 0x000fe4000bf05270 */
[----:B------:R-:W-:Y:S01]  /*0770*/  IMAD.X R7, RZ, RZ, R7, P1 ;  /* 0x000000ffff077224 */ /* 0x000fe200008e0607 */
[----:B-1----:R-:W1:Y:S08]  /*0780*/  @P0 F2F.F64.F32 R8, R0 ;  /* 0x0000000000080310 */ /* 0x002e700000201800 */
[----:B--2---:R-:W2:Y:S01]  /*0790*/  @!P0 F2F.F64.F32 R14, R16 ;  /* 0x00000010000e8310 */ /* 0x004ea20000201800 */
[----:B-1----:R-:W-:-:S02]  /*07a0*/  @P0 DADD R8, R8, -1 ;  /* 0xbff0000008080429 */ /* 0x002fc40000000000 */
[----:B--2---:R-:W-:-:S06]  /*07b0*/  @!P0 DADD R14, -R14, 1 ;  /* 0x3ff000000e0e8429 */ /* 0x004fcc0000000100 */
[----:B------:R-:W-:Y:S02]  /*07c0*/  @P0 DADD R8, -R8, R12 ;  /* 0x0000000008080229 */ /* 0x000fe4000000010c */
[----:B------:R-:W-:Y:S01]  /*07d0*/  @!P0 DADD R8, R12, -R14 ;  /* 0x000000000c088229 */ /* 0x000fe2000000080e */
[----:B------:R-:W-:-:S05]  /*07e0*/  IADD3 R4, P0, PT, R4, 0x20, RZ ;  /* 0x0000002004047810 */ /* 0x000fca0007f1e0ff */
[----:B------:R-:W1:Y:S01]  /*07f0*/  F2F.F32.F64 R13, R8 ;  /* 0x00000008000d7310 */ /* 0x000e620000301000 */
[----:B------:R-:W-:Y:S01]  /*0800*/  IMAD.X R5, RZ, RZ, R5, P0 ;  /* 0x000000ffff057224 */ /* 0x000fe200000e0605 */
[----:B-1----:R0:W-:Y:S01]  /*0810*/  STG.E desc[UR6][R2.64], R13 ;  /* 0x0000000d02007986 */ /* 0x0021e2000c101906 */
[----:B------:R-:W-:Y:S05]  /*0820*/  BRA.U UP0, `(.L_x_0) ;  /* 0xfffffff9004c7547 */ /* 0x000fea000b83ffff */
[----:B------:R-:W-:Y:S05]  /*0830*/  EXIT ;  /* 0x000000000000794d */ /* 0x000fea0003800000 */
.L_x_1:
[----:B------:R-:W-:-:S00]  /*0840*/  BRA `(.L_x_1) ;  /* 0xfffffffc00fc7947 */ /* 0x000fc0000383ffff */
[----:B------:R-:W-:-:S00]  /*0850*/  NOP ;  /* 0x0000000000007918 */ /* 0x000fc00000000000 */
        /* <DEDUP_REMOVED lines=10> */
.L_x_2:


//--------------------- .nv.shared.reserved.0     --------------------------
	.section	.nv.shared.reserved.0,"aw",@nobits
	.weak		__nv_reservedSMEM_offset_0_alias
	.size		__nv_reservedSMEM_offset_0_alias, 0, 64
	.other		__nv_reservedSMEM_offset_0_alias,@"STO_CUDA_RESERVED_SHARED STV_DEFAULT"
__nv_reservedSMEM_offset_0_alias:
	.zero		0
	.zero		64


//--------------------- .nv.constant0._Z6kernelPfS_Pi --------------------------
	.section	.nv.constant0._Z6kernelPfS_Pi,"a",@progbits
	.sectionflags	@""
	.align	4
.nv.constant0._Z6kernelPfS_Pi:
	.zero		920


//--------------------- SYMBOLS --------------------------

	.type		.nv.reservedSmem.offset0,@object
	.size		.nv.reservedSmem.offset0,0x4
